//
// Generated by NVIDIA NVVM Compiler
//
// Compiler Build ID: CL-36424714
// Cuda compilation tools, release 13.0, V13.0.88
// Based on NVVM 20.0.0
//

.version 9.0
.target sm_100
.address_size 64

	// .globl	_Z9sobel_gpuPiS_S_

.visible .entry _Z9sobel_gpuPiS_S_(
	.param .u64 .ptr .align 1 _Z9sobel_gpuPiS_S__param_0,
	.param .u64 .ptr .align 1 _Z9sobel_gpuPiS_S__param_1,
	.param .u64 .ptr .align 1 _Z9sobel_gpuPiS_S__param_2
)
{
	.reg .pred 	%p<2>;
	.reg .b32 	%r<37>;
	.reg .b64 	%rd<10>;

	ld.param.u64 	%rd1, [_Z9sobel_gpuPiS_S__param_0];
	ld.param.u64 	%rd2, [_Z9sobel_gpuPiS_S__param_1];
	ld.param.u64 	%rd3, [_Z9sobel_gpuPiS_S__param_2];
	mov.u32 	%r2, %tid.x;
	mov.u32 	%r3, %ctaid.x;
	mov.u32 	%r4, %ntid.x;
	mad.lo.s32 	%r5, %r3, %r4, %r2;
	mov.u32 	%r6, %tid.y;
	mov.u32 	%r7, %ctaid.y;
	mov.u32 	%r8, %ntid.y;
	mad.lo.s32 	%r9, %r7, %r8, %r6;
	mad.lo.s32 	%r1, %r9, 227, %r5;
	setp.gt.u32 	%p1, %r1, 51528;
	@%p1 bra 	$L__BB0_2;
	cvta.to.global.u64 	%rd4, %rd2;
	cvta.to.global.u64 	%rd5, %rd3;
	cvta.to.global.u64 	%rd6, %rd1;
	mul.wide.u32 	%rd7, %r1, 4;
	add.s64 	%rd8, %rd4, %rd7;
	ld.global.u32 	%r10, [%rd8+-16];
	ld.global.u32 	%r11, [%rd5];
	mul.lo.s32 	%r12, %r11, %r10;
	ld.global.u32 	%r13, [%rd8+-12];
	ld.global.u32 	%r14, [%rd5+4];
	mad.lo.s32 	%r15, %r14, %r13, %r12;
	ld.global.u32 	%r16, [%rd8+-8];
	ld.global.u32 	%r17, [%rd5+8];
	mad.lo.s32 	%r18, %r17, %r16, %r15;
	ld.global.u32 	%r19, [%rd8+-4];
	ld.global.u32 	%r20, [%rd5+12];
	mad.lo.s32 	%r21, %r20, %r19, %r18;
	ld.global.u32 	%r22, [%rd8];
	ld.global.u32 	%r23, [%rd5+16];
	mad.lo.s32 	%r24, %r23, %r22, %r21;
	ld.global.u32 	%r25, [%rd8+4];
	ld.global.u32 	%r26, [%rd5+20];
	mad.lo.s32 	%r27, %r26, %r25, %r24;
	ld.global.u32 	%r28, [%rd8+8];
	ld.global.u32 	%r29, [%rd5+24];
	mad.lo.s32 	%r30, %r29, %r28, %r27;
	ld.global.u32 	%r31, [%rd8+12];
	ld.global.u32 	%r32, [%rd5+28];
	mad.lo.s32 	%r33, %r32, %r31, %r30;
	ld.global.u32 	%r34, [%rd8+16];
	ld.global.u32 	%r35, [%rd5+32];
	mad.lo.s32 	%r36, %r35, %r34, %r33;
	add.s64 	%rd9, %rd6, %rd7;
	st.global.u32 	[%rd9], %r36;
$L__BB0_2:
	ret;

}


// ===== COMPILED SASS (sm_100) =====

	.target	sm_100

	.elftype	@"ET_EXEC"


//--------------------- .note.nv.tkinfo           --------------------------
	.section	.note.nv.tkinfo,"",@"SHT_NOTE"
	.sectionflags	@"SHF_NOTE_NV_TKINFO"
	.tkinfo
        /*0018*/ 	.word	0x00000002
        /*0030*/ 	.string	""
        /*0030*/ 	.string	"ptxas"
        /*0030*/ 	.string	"Cuda compilation tools, release 13.0, V13.0.88"
        /*0030*/ 	.string	"Build cuda_13.0.r13.0/compiler.36424714_0"
        /*0030*/ 	.string	"-arch sm_100 -m 64 "



//--------------------- .note.nv.cuinfo           --------------------------
	.section	.note.nv.cuinfo,"",@"SHT_NOTE"
	.sectionflags	@"SHF_NOTE_NV_CUINFO"
        /*0018*/ 	.short	0x0002
        /*001a*/ 	.short	0x0064
        /*001c*/ 	.short	0x0082
	.zero		2


//--------------------- .nv.info                  --------------------------
	.section	.nv.info,"",@"SHT_CUDA_INFO"
	.align	4


	//----- nvinfo : EIATTR_REGCOUNT
	.align		4
        /*0000*/ 	.byte	0x04, 0x2f
        /*0002*/ 	.short	(.L_1 - .L_0)
	.align		4
.L_0:
        /*0004*/ 	.word	index@(_Z9sobel_gpuPiS_S_)
        /*0008*/ 	.word	0x0000001c


	//----- nvinfo : EIATTR_FRAME_SIZE
	.align		4
.L_1:
        /*000c*/ 	.byte	0x04, 0x11
        /*000e*/ 	.short	(.L_3 - .L_2)
	.align		4
.L_2:
        /*0010*/ 	.word	index@(_Z9sobel_gpuPiS_S_)
        /*0014*/ 	.word	0x00000000


	//----- nvinfo : EIATTR_MIN_STACK_SIZE
	.align		4
.L_3:
        /*0018*/ 	.byte	0x04, 0x12
        /*001a*/ 	.short	(.L_5 - .L_4)
	.align		4
.L_4:
        /*001c*/ 	.word	index@(_Z9sobel_gpuPiS_S_)
        /*0020*/ 	.word	0x00000000
.L_5:


//--------------------- .nv.compat                --------------------------
	.section	.nv.compat,"",@"SHT_CUDA_COMPAT_INFO"
	.align	4
        /*0000*/ 	.byte	0x02, 0x09, 0x00, 0x00, 0x02, 0x02, 0x01, 0x00, 0x02, 0x05, 0x05, 0x00, 0x03, 0x07, 0x01, 0x01
        /*0010*/ 	.byte	0x02, 0x03, 0x00, 0x00, 0x02, 0x06, 0x01, 0x00, 0x04, 0x0b, 0x08, 0x00, 0x09, 0x00, 0x00, 0x00
        /*0020*/ 	.byte	0x00, 0x00, 0x00, 0x00


//--------------------- .nv.info._Z9sobel_gpuPiS_S_ --------------------------
	.section	.nv.info._Z9sobel_gpuPiS_S_,"",@"SHT_CUDA_INFO"
	.sectionflags	@""
	.align	4


	//----- nvinfo : EIATTR_CUDA_API_VERSION
	.align		4
        /*0000*/ 	.byte	0x04, 0x37
        /*0002*/ 	.short	(.L_7 - .L_6)
.L_6:
        /*0004*/ 	.word	0x00000082


	//----- nvinfo : EIATTR_KPARAM_INFO
	.align		4
.L_7:
        /*0008*/ 	.byte	0x04, 0x17
        /*000a*/ 	.short	(.L_9 - .L_8)
.L_8:
        /*000c*/ 	.word	0x00000000
        /*0010*/ 	.short	0x0002
        /*0012*/ 	.short	0x0010
        /*0014*/ 	.byte	0x00, 0xf5, 0x21, 0x00


	//----- nvinfo : EIATTR_KPARAM_INFO
	.align		4
.L_9:
        /*0018*/ 	.byte	0x04, 0x17
        /*001a*/ 	.short	(.L_11 - .L_10)
.L_10:
        /*001c*/ 	.word	0x00000000
        /*0020*/ 	.short	0x0001
        /*0022*/ 	.short	0x0008
        /*0024*/ 	.byte	0x00, 0xf5, 0x21, 0x00


	//----- nvinfo : EIATTR_KPARAM_INFO
	.align		4
.L_11:
        /*0028*/ 	.byte	0x04, 0x17
        /*002a*/ 	.short	(.L_13 - .L_12)
.L_12:
        /*002c*/ 	.word	0x00000000
        /*0030*/ 	.short	0x0000
        /*0032*/ 	.short	0x0000
        /*0034*/ 	.byte	0x00, 0xf5, 0x21, 0x00


	//----- nvinfo : EIATTR_SPARSE_MMA_MASK
	.align		4
.L_13:
        /*0038*/ 	.byte	0x03, 0x50
        /*003a*/ 	.short	0x0000


	//----- nvinfo : EIATTR_MAXREG_COUNT
	.align		4
        /*003c*/ 	.byte	0x03, 0x1b
        /*003e*/ 	.short	0x00ff


	//----- nvinfo : EIATTR_MERCURY_ISA_VERSION
	.align		4
        /*0040*/ 	.byte	0x03, 0x5f
        /*0042*/ 	.short	0x0101


	//----- nvinfo : EIATTR_VRC_CTA_INIT_COUNT
	.align		4
        /*0044*/ 	.byte	0x02, 0x4a
	.zero		1
	.zero		1


	//----- nvinfo : EIATTR_EXIT_INSTR_OFFSETS
	.align		4
        /*0048*/ 	.byte	0x04, 0x1c
        /*004a*/ 	.short	(.L_15 - .L_14)


	//   ....[0]....
.L_14:
        /*004c*/ 	.word	0x000000b0


	//   ....[1]....
        /*0050*/ 	.word	0x000002e0


	//----- nvinfo : EIATTR_CBANK_PARAM_SIZE
	.align		4
.L_15:
        /*0054*/ 	.byte	0x03, 0x19
        /*0056*/ 	.short	0x0018


	//----- nvinfo : EIATTR_PARAM_CBANK
	.align		4
        /*0058*/ 	.byte	0x04, 0x0a
        /*005a*/ 	.short	(.L_17 - .L_16)
	.align		4
.L_16:
        /*005c*/ 	.word	index@(.nv.constant0._Z9sobel_gpuPiS_S_)
        /*0060*/ 	.short	0x0380
        /*0062*/ 	.short	0x0018


	//----- nvinfo : EIATTR_SW_WAR
	.align		4
.L_17:
        /*0064*/ 	.byte	0x04, 0x36
        /*0066*/ 	.short	(.L_19 - .L_18)
.L_18:
        /*0068*/ 	.word	0x00000008
.L_19:


//--------------------- .nv.callgraph             --------------------------
	.section	.nv.callgraph,"",@"SHT_CUDA_CALLGRAPH"
	.align	4
	.sectionentsize	8
	.align		4
        /*0000*/ 	.word	0x00000000
	.align		4
        /*0004*/ 	.word	0xffffffff
	.align		4
        /*0008*/ 	.word	0x00000000
	.align		4
        /*000c*/ 	.word	0xfffffffe
	.align		4
        /*0010*/ 	.word	0x00000000
	.align		4
        /*0014*/ 	.word	0xfffffffd
	.align		4
        /*0018*/ 	.word	0x00000000
	.align		4
        /*001c*/ 	.word	0xfffffffc


//--------------------- .text._Z9sobel_gpuPiS_S_  --------------------------
	.section	.text._Z9sobel_gpuPiS_S_,"ax",@progbits
	.align	128
        .global         _Z9sobel_gpuPiS_S_
        .type           _Z9sobel_gpuPiS_S_,@function
        .size           _Z9sobel_gpuPiS_S_,(.L_x_1 - _Z9sobel_gpuPiS_S_)
        .other          _Z9sobel_gpuPiS_S_,@"STO_CUDA_ENTRY STV_DEFAULT"
_Z9sobel_gpuPiS_S_:
.text._Z9sobel_gpuPiS_S_:
[----:B------:R-:W-:Y:S01]  /*0000*/  LDC R1, c[0x0][0x37c] ;  /* 0x0000df00ff017b82 */ /* 0x000fe20000000800 */
[----:B------:R-:W0:Y:S07]  /*0010*/  S2R R9, SR_TID.X ;  /* 0x0000000000097919 */ /* 0x000e2e0000002100 */
[----:B------:R-:W0:Y:S01]  /*0020*/  S2UR UR4, SR_CTAID.X ;  /* 0x00000000000479c3 */ /* 0x000e220000002500 */
[----:B------:R-:W1:Y:S07]  /*0030*/  S2R R2, SR_TID.Y ;  /* 0x0000000000027919 */ /* 0x000e6e0000002200 */
[----:B------:R-:W0:Y:S08]  /*0040*/  LDC R0, c[0x0][0x360] ;  /* 0x0000d800ff007b82 */ /* 0x000e300000000800 */
[----:B------:R-:W1:Y:S08]  /*0050*/  S2UR UR5, SR_CTAID.Y ;  /* 0x00000000000579c3 */ /* 0x000e700000002600 */
[----:B------:R-:W1:Y:S01]  /*0060*/  LDC R3, c[0x0][0x364] ;  /* 0x0000d900ff037b82 */ /* 0x000e620000000800 */
[----:B0-----:R-:W-:-:S02]  /*0070*/  IMAD R9, R0, UR4, R9 ;  /* 0x0000000400097c24 */ /* 0x001fc4000f8e0209 */
[----:B-1----:R-:W-:-:S04]  /*0080*/  IMAD R0, R3, UR5, R2 ;  /* 0x0000000503007c24 */ /* 0x002fc8000f8e0202 */
[----:B------:R-:W-:-:S05]  /*0090*/  IMAD R9, R0, 0xe3, R9 ;  /* 0x000000e300097824 */ /* 0x000fca00078e0209 */
[----:B------:R-:W-:-:S13]  /*00a0*/  ISETP.GT.U32.AND P0, PT, R9, 0xc948, PT ;  /* 0x0000c9480900780c */ /* 0x000fda0003f04070 */
[----:B------:R-:W-:Y:S05]  /*00b0*/  @P0 EXIT ;  /* 0x000000000000094d */ /* 0x000fea0003800000 */
[----:B------:R-:W0:Y:S01]  /*00c0*/  LDC.64 R4, c[0x0][0x388] ;  /* 0x0000e200ff047b82 */ /* 0x000e220000000a00 */
[----:B------:R-:W1:Y:S07]  /*00d0*/  LDCU.64 UR4, c[0x0][0x358] ;  /* 0x00006b00ff0477ac */ /* 0x000e6e0008000a00 */
[----:B------:R-:W2:Y:S01]  /*00e0*/  LDC.64 R2, c[0x0][0x390] ;  /* 0x0000e400ff027b82 */ /* 0x000ea20000000a00 */
[----:B0-----:R-:W-:-:S05]  /*00f0*/  IMAD.WIDE.U32 R4, R9, 0x4, R4 ;  /* 0x0000000409047825 */ /* 0x001fca00078e0004 */
[----:B-1----:R-:W3:Y:S04]  /*0100*/  LDG.E R6, desc[UR4][R4.64+-0x10] ;  /* 0xfffff00404067981 */ /* 0x002ee8000c1e1900 */
[----:B--2---:R-:W3:Y:S04]  /*0110*/  LDG.E R7, desc[UR4][R2.64] ;  /* 0x0000000402077981 */ /* 0x004ee8000c1e1900 */
[----:B------:R-:W2:Y:S04]  /*0120*/  LDG.E R14, desc[UR4][R2.64+0x4] ;  /* 0x00000404020e7981 */ /* 0x000ea8000c1e1900 */
[----:B------:R-:W2:Y:S04]  /*0130*/  LDG.E R19, desc[UR4][R4.64+-0xc] ;  /* 0xfffff40404137981 */ /* 0x000ea8000c1e1900 */
[----:B------:R-:W4:Y:S04]  /*0140*/  LDG.E R16, desc[UR4][R2.64+0x8] ;  /* 0x0000080402107981 */ /* 0x000f28000c1e1900 */
[----:B------:R-:W4:Y:S04]  /*0150*/  LDG.E R21, desc[UR4][R4.64+-0x8] ;  /* 0xfffff80404157981 */ /* 0x000f28000c1e1900 */
[----:B------:R-:W5:Y:S04]  /*0160*/  LDG.E R18, desc[UR4][R2.64+0xc] ;  /* 0x00000c0402127981 */ /* 0x000f68000c1e1900 */
        /* <DEDUP_REMOVED lines=10> */
[----:B------:R-:W5:Y:S01]  /*0210*/  LDG.E R17, desc[UR4][R2.64+0x20] ;  /* 0x0000200402117981 */ /* 0x000f62000c1e1900 */
[----:B---3--:R-:W-:-:S04]  /*0220*/  IMAD R6, R6, R7, RZ ;  /* 0x0000000706067224 */ /* 0x008fc800078e02ff */
[----:B--2---:R-:W-:Y:S02]  /*0230*/  IMAD R14, R19, R14, R6 ;  /* 0x0000000e130e7224 */ /* 0x004fe400078e0206 */
[----:B------:R-:W0:Y:S02]  /*0240*/  LDC.64 R6, c[0x0][0x380] ;  /* 0x0000e000ff067b82 */ /* 0x000e240000000a00 */
[----:B----4-:R-:W-:-:S04]  /*0250*/  IMAD R14, R21, R16, R14 ;  /* 0x00000010150e7224 */ /* 0x010fc800078e020e */
[----:B-----5:R-:W-:-:S04]  /*0260*/  IMAD R14, R23, R18, R14 ;  /* 0x00000012170e7224 */ /* 0x020fc800078e020e */
[----:B------:R-:W-:-:S04]  /*0270*/  IMAD R14, R25, R20, R14 ;  /* 0x00000014190e7224 */ /* 0x000fc800078e020e */
[----:B------:R-:W-:-:S04]  /*0280*/  IMAD R12, R12, R15, R14 ;  /* 0x0000000f0c0c7224 */ /* 0x000fc800078e020e */
[----:B------:R-:W-:Y:S02]  /*0290*/  IMAD R10, R10, R13, R12 ;  /* 0x0000000d0a0a7224 */ /* 0x000fe400078e020c */
[----:B0-----:R-:W-:-:S04]  /*02a0*/  IMAD.WIDE.U32 R6, R9, 0x4, R6 ;  /* 0x0000000409067825 */ /* 0x001fc800078e0006 */
[----:B------:R-:W-:-:S04]  /*02b0*/  IMAD R8, R8, R11, R10 ;  /* 0x0000000b08087224 */ /* 0x000fc800078e020a */
[----:B------:R-:W-:-:S05]  /*02c0*/  IMAD R17, R0, R17, R8 ;  /* 0x0000001100117224 */ /* 0x000fca00078e0208 */
[----:B------:R-:W-:Y:S01]  /*02d0*/  STG.E desc[UR4][R6.64], R17 ;  /* 0x0000001106007986 */ /* 0x000fe2000c101904 */
[----:B------:R-:W-:Y:S05]  /*02e0*/  EXIT ;  /* 0x000000000000794d */ /* 0x000fea0003800000 */
.L_x_0:
[----:B------:R-:W-:-:S00]  /*02f0*/  BRA `(.L_x_0) ;  /* 0xfffffffc00fc7947 */ /* 0x000fc0000383ffff */
[----:B------:R-:W-:-:S00]  /*0300*/  NOP ;  /* 0x0000000000007918 */ /* 0x000fc00000000000 */
[----:B------:R-:W-:-:S00]  /*0310*/  NOP ;  /* 0x0000000000007918 */ /* 0x000fc00000000000 */
[----:B------:R-:W-:-:S00]  /*0320*/  NOP ;  /* 0x0000000000007918 */ /* 0x000fc00000000000 */
[----:B------:R-:W-:-:S00]  /*0330*/  NOP ;  /* 0x0000000000007918 */ /* 0x000fc00000000000 */
[----:B------:R-:W-:-:S00]  /*0340*/  NOP ;  /* 0x0000000000007918 */ /* 0x000fc00000000000 */
[----:B------:R-:W-:-:S00]  /*0350*/  NOP ;  /* 0x0000000000007918 */ /* 0x000fc00000000000 */
[----:B------:R-:W-:-:S00]  /*0360*/  NOP ;  /* 0x0000000000007918 */ /* 0x000fc00000000000 */
[----:B------:R-:W-:-:S00]  /*0370*/  NOP ;  /* 0x0000000000007918 */ /* 0x000fc00000000000 */
.L_x_1:


//--------------------- .nv.shared.reserved.0     --------------------------
	.section	.nv.shared.reserved.0,"aw",@nobits
	.weak		__nv_reservedSMEM_offset_0_alias
	.size		__nv_reservedSMEM_offset_0_alias, 0, 64
	.other		__nv_reservedSMEM_offset_0_alias,@"STO_CUDA_RESERVED_SHARED STV_DEFAULT"
__nv_reservedSMEM_offset_0_alias:
	.zero		0
	.zero		64


//--------------------- .nv.constant0._Z9sobel_gpuPiS_S_ --------------------------
	.section	.nv.constant0._Z9sobel_gpuPiS_S_,"a",@progbits
	.sectionflags	@""
	.align	4
.nv.constant0._Z9sobel_gpuPiS_S_:
	.zero		920


//--------------------- SYMBOLS --------------------------

	.type		.nv.reservedSmem.offset0,@object
	.size		.nv.reservedSmem.offset0,0x4
